//
// Generated by NVIDIA NVVM Compiler
//
// Compiler Build ID: CL-36424714
// Cuda compilation tools, release 13.0, V13.0.88
// Based on NVVM 20.0.0
//

.version 9.0
.target sm_100
.address_size 64

	// .globl	_Z6countAPcPi

.visible .entry _Z6countAPcPi(
	.param .u64 .ptr .align 1 _Z6countAPcPi_param_0,
	.param .u64 .ptr .align 1 _Z6countAPcPi_param_1
)
{
	.reg .pred 	%p<2>;
	.reg .b16 	%rs<2>;
	.reg .b32 	%r<3>;
	.reg .b64 	%rd<7>;

	ld.param.u64 	%rd2, [_Z6countAPcPi_param_0];
	ld.param.u64 	%rd1, [_Z6countAPcPi_param_1];
	cvta.to.global.u64 	%rd3, %rd2;
	mov.u32 	%r1, %tid.x;
	cvt.u64.u32 	%rd4, %r1;
	add.s64 	%rd5, %rd3, %rd4;
	ld.global.u8 	%rs1, [%rd5];
	setp.ne.s16 	%p1, %rs1, 97;
	@%p1 bra 	$L__BB0_2;
	cvta.to.global.u64 	%rd6, %rd1;
	atom.global.add.u32 	%r2, [%rd6], 1;
$L__BB0_2:
	ret;

}


// ===== COMPILED SASS (sm_100) =====

	.target	sm_100

	.elftype	@"ET_EXEC"


//--------------------- .note.nv.tkinfo           --------------------------
	.section	.note.nv.tkinfo,"",@"SHT_NOTE"
	.sectionflags	@"SHF_NOTE_NV_TKINFO"
	.tkinfo
        /*0018*/ 	.word	0x00000002
        /*0030*/ 	.string	""
        /*0030*/ 	.string	"ptxas"
        /*0030*/ 	.string	"Cuda compilation tools, release 13.0, V13.0.88"
        /*0030*/ 	.string	"Build cuda_13.0.r13.0/compiler.36424714_0"
        /*0030*/ 	.string	"-arch sm_100 -m 64 "



//--------------------- .note.nv.cuinfo           --------------------------
	.section	.note.nv.cuinfo,"",@"SHT_NOTE"
	.sectionflags	@"SHF_NOTE_NV_CUINFO"
        /*0018*/ 	.short	0x0002
        /*001a*/ 	.short	0x0064
        /*001c*/ 	.short	0x0082
	.zero		2


//--------------------- .nv.info                  --------------------------
	.section	.nv.info,"",@"SHT_CUDA_INFO"
	.align	4


	//----- nvinfo : EIATTR_REGCOUNT
	.align		4
        /*0000*/ 	.byte	0x04, 0x2f
        /*0002*/ 	.short	(.L_1 - .L_0)
	.align		4
.L_0:
        /*0004*/ 	.word	index@(_Z6countAPcPi)
        /*0008*/ 	.word	0x00000008


	//----- nvinfo : EIATTR_FRAME_SIZE
	.align		4
.L_1:
        /*000c*/ 	.byte	0x04, 0x11
        /*000e*/ 	.short	(.L_3 - .L_2)
	.align		4
.L_2:
        /*0010*/ 	.word	index@(_Z6countAPcPi)
        /*0014*/ 	.word	0x00000000


	//----- nvinfo : EIATTR_MIN_STACK_SIZE
	.align		4
.L_3:
        /*0018*/ 	.byte	0x04, 0x12
        /*001a*/ 	.short	(.L_5 - .L_4)
	.align		4
.L_4:
        /*001c*/ 	.word	index@(_Z6countAPcPi)
        /*0020*/ 	.word	0x00000000
.L_5:


//--------------------- .nv.compat                --------------------------
	.section	.nv.compat,"",@"SHT_CUDA_COMPAT_INFO"
	.align	4
        /*0000*/ 	.byte	0x02, 0x09, 0x00, 0x00, 0x02, 0x02, 0x01, 0x00, 0x02, 0x05, 0x05, 0x00, 0x03, 0x07, 0x01, 0x01
        /*0010*/ 	.byte	0x02, 0x03, 0x00, 0x00, 0x02, 0x06, 0x01, 0x00, 0x04, 0x0b, 0x08, 0x00, 0x09, 0x00, 0x00, 0x00
        /*0020*/ 	.byte	0x00, 0x00, 0x00, 0x00


//--------------------- .nv.info._Z6countAPcPi    --------------------------
	.section	.nv.info._Z6countAPcPi,"",@"SHT_CUDA_INFO"
	.sectionflags	@""
	.align	4


	//----- nvinfo : EIATTR_CUDA_API_VERSION
	.align		4
        /*0000*/ 	.byte	0x04, 0x37
        /*0002*/ 	.short	(.L_7 - .L_6)
.L_6:
        /*0004*/ 	.word	0x00000082


	//----- nvinfo : EIATTR_KPARAM_INFO
	.align		4
.L_7:
        /*0008*/ 	.byte	0x04, 0x17
        /*000a*/ 	.short	(.L_9 - .L_8)
.L_8:
        /*000c*/ 	.word	0x00000000
        /*0010*/ 	.short	0x0001
        /*0012*/ 	.short	0x0008
        /*0014*/ 	.byte	0x00, 0xf5, 0x21, 0x00


	//----- nvinfo : EIATTR_KPARAM_INFO
	.align		4
.L_9:
        /*0018*/ 	.byte	0x04, 0x17
        /*001a*/ 	.short	(.L_11 - .L_10)
.L_10:
        /*001c*/ 	.word	0x00000000
        /*0020*/ 	.short	0x0000
        /*0022*/ 	.short	0x0000
        /*0024*/ 	.byte	0x00, 0xf5, 0x21, 0x00


	//----- nvinfo : EIATTR_SPARSE_MMA_MASK
	.align		4
.L_11:
        /*0028*/ 	.byte	0x03, 0x50
        /*002a*/ 	.short	0x0000


	//----- nvinfo : EIATTR_MAXREG_COUNT
	.align		4
        /*002c*/ 	.byte	0x03, 0x1b
        /*002e*/ 	.short	0x00ff


	//----- nvinfo : EIATTR_MERCURY_ISA_VERSION
	.align		4
        /*0030*/ 	.byte	0x03, 0x5f
        /*0032*/ 	.short	0x0101


	//----- nvinfo : EIATTR_INT_WARP_WIDE_INSTR_OFFSETS
	.align		4
        /*0034*/ 	.byte	0x04, 0x31
        /*0036*/ 	.short	(.L_13 - .L_12)


	//   ....[0]....
.L_12:
        /*0038*/ 	.word	0x000000b0


	//----- nvinfo : EIATTR_VRC_CTA_INIT_COUNT
	.align		4
.L_13:
        /*003c*/ 	.byte	0x02, 0x4a
	.zero		1
	.zero		1


	//----- nvinfo : EIATTR_EXIT_INSTR_OFFSETS
	.align		4
        /*0040*/ 	.byte	0x04, 0x1c
        /*0042*/ 	.short	(.L_15 - .L_14)


	//   ....[0]....
.L_14:
        /*0044*/ 	.word	0x00000080


	//   ....[1]....
        /*0048*/ 	.word	0x00000100


	//----- nvinfo : EIATTR_CBANK_PARAM_SIZE
	.align		4
.L_15:
        /*004c*/ 	.byte	0x03, 0x19
        /*004e*/ 	.short	0x0010


	//----- nvinfo : EIATTR_PARAM_CBANK
	.align		4
        /*0050*/ 	.byte	0x04, 0x0a
        /*0052*/ 	.short	(.L_17 - .L_16)
	.align		4
.L_16:
        /*0054*/ 	.word	index@(.nv.constant0._Z6countAPcPi)
        /*0058*/ 	.short	0x0380
        /*005a*/ 	.short	0x0010


	//----- nvinfo : EIATTR_SW_WAR
	.align		4
.L_17:
        /*005c*/ 	.byte	0x04, 0x36
        /*005e*/ 	.short	(.L_19 - .L_18)
.L_18:
        /*0060*/ 	.word	0x00000008
.L_19:


//--------------------- .nv.callgraph             --------------------------
	.section	.nv.callgraph,"",@"SHT_CUDA_CALLGRAPH"
	.align	4
	.sectionentsize	8
	.align		4
        /*0000*/ 	.word	0x00000000
	.align		4
        /*0004*/ 	.word	0xffffffff
	.align		4
        /*0008*/ 	.word	0x00000000
	.align		4
        /*000c*/ 	.word	0xfffffffe
	.align		4
        /*0010*/ 	.word	0x00000000
	.align		4
        /*0014*/ 	.word	0xfffffffd
	.align		4
        /*0018*/ 	.word	0x00000000
	.align		4
        /*001c*/ 	.word	0xfffffffc


//--------------------- .text._Z6countAPcPi       --------------------------
	.section	.text._Z6countAPcPi,"ax",@progbits
	.align	128
        .global         _Z6countAPcPi
        .type           _Z6countAPcPi,@function
        .size           _Z6countAPcPi,(.L_x_1 - _Z6countAPcPi)
        .other          _Z6countAPcPi,@"STO_CUDA_ENTRY STV_DEFAULT"
_Z6countAPcPi:
.text._Z6countAPcPi:
[----:B------:R-:W-:Y:S01]  /*0000*/  LDC R1, c[0x0][0x37c] ;  /* 0x0000df00ff017b82 */ /* 0x000fe20000000800 */
[----:B------:R-:W0:Y:S01]  /*0010*/  S2R R2, SR_TID.X ;  /* 0x0000000000027919 */ /* 0x000e220000002100 */
[----:B------:R-:W0:Y:S01]  /*0020*/  LDCU.64 UR6, c[0x0][0x380] ;  /* 0x00007000ff0677ac */ /* 0x000e220008000a00 */
[----:B------:R-:W1:Y:S01]  /*0030*/  LDCU.64 UR4, c[0x0][0x358] ;  /* 0x00006b00ff0477ac */ /* 0x000e620008000a00 */
[----:B0-----:R-:W-:-:S05]  /*0040*/  IADD3 R2, P0, PT, R2, UR6, RZ ;  /* 0x0000000602027c10 */ /* 0x001fca000ff1e0ff */
[----:B------:R-:W-:-:S05]  /*0050*/  IMAD.X R3, RZ, RZ, UR7, P0 ;  /* 0x00000007ff037e24 */ /* 0x000fca00080e06ff */
[----:B-1----:R-:W2:Y:S02]  /*0060*/  LDG.E.U8 R2, desc[UR4][R2.64] ;  /* 0x0000000402027981 */ /* 0x002ea4000c1e1100 */
[----:B--2---:R-:W-:-:S13]  /*0070*/  ISETP.NE.AND P0, PT, R2, 0x61, PT ;  /* 0x000000610200780c */ /* 0x004fda0003f05270 */
[----:B------:R-:W-:Y:S05]  /*0080*/  @P0 EXIT ;  /* 0x000000000000094d */ /* 0x000fea0003800000 */
[----:B------:R-:W0:Y:S01]  /*0090*/  S2R R0, SR_LANEID ;  /* 0x0000000000007919 */ /* 0x000e220000000000 */
[----:B------:R-:W1:Y:S01]  /*00a0*/  LDC.64 R2, c[0x0][0x388] ;  /* 0x0000e200ff027b82 */ /* 0x000e620000000a00 */
[----:B------:R-:W-:Y:S02]  /*00b0*/  VOTEU.ANY UR6, UPT, PT ;  /* 0x0000000000067886 */ /* 0x000fe400038e0100 */
[----:B------:R-:W-:Y:S02]  /*00c0*/  UFLO.U32 UR7, UR6 ;  /* 0x00000006000772bd */ /* 0x000fe400080e0000 */
[----:B------:R-:W1:Y:S04]  /*00d0*/  POPC R5, UR6 ;  /* 0x0000000600057d09 */ /* 0x000e680008000000 */
[----:B0-----:R-:W-:-:S13]  /*00e0*/  ISETP.EQ.U32.AND P0, PT, R0, UR7, PT ;  /* 0x0000000700007c0c */ /* 0x001fda000bf02070 */
[----:B-1----:R-:W-:Y:S01]  /*00f0*/  @P0 REDG.E.ADD.STRONG.GPU desc[UR4][R2.64], R5 ;  /* 0x000000050200098e */ /* 0x002fe2000c12e104 */
[----:B------:R-:W-:Y:S05]  /*0100*/  EXIT ;  /* 0x000000000000794d */ /* 0x000fea0003800000 */
.L_x_0:
[----:B------:R-:W-:-:S00]  /*0110*/  BRA `(.L_x_0) ;  /* 0xfffffffc00fc7947 */ /* 0x000fc0000383ffff */
[----:B------:R-:W-:-:S00]  /*0120*/  NOP ;  /* 0x0000000000007918 */ /* 0x000fc00000000000 */
        /* <DEDUP_REMOVED lines=13> */
.L_x_1:


//--------------------- .nv.shared.reserved.0     --------------------------
	.section	.nv.shared.reserved.0,"aw",@nobits
	.weak		__nv_reservedSMEM_offset_0_alias
	.size		__nv_reservedSMEM_offset_0_alias, 0, 64
	.other		__nv_reservedSMEM_offset_0_alias,@"STO_CUDA_RESERVED_SHARED STV_DEFAULT"
__nv_reservedSMEM_offset_0_alias:
	.zero		0
	.zero		64


//--------------------- .nv.constant0._Z6countAPcPi --------------------------
	.section	.nv.constant0._Z6countAPcPi,"a",@progbits
	.sectionflags	@""
	.align	4
.nv.constant0._Z6countAPcPi:
	.zero		912


//--------------------- SYMBOLS --------------------------

	.type		.nv.reservedSmem.offset0,@object
	.size		.nv.reservedSmem.offset0,0x4
